	.headerflags	@"EF_CUDA_TEXMODE_UNIFIED EF_CUDA_64BIT_ADDRESS EF_CUDA_ACCELERATORS EF_CUDA_SM90 EF_CUDA_VIRTUAL_SM(EF_CUDA_SM90)"
	.elftype	@"ET_EXEC"


//--------------------- .nv.info                  --------------------------
	.section	.nv.info,"",@"SHT_CUDA_INFO"
	.align	4


	//----- nvinfo : EIATTR_REGCOUNT
	.align		4
        /*0000*/ 	.byte	0x04, 0x2f
        /*0002*/ 	.short	(.L_1 - .L_0)
	.align		4
.L_0:
        /*0004*/ 	.word	index@(triton_poi_fused_add_convolution_1)
        /*0008*/ 	.word	0x0000001e


	//----- nvinfo : EIATTR_MIN_STACK_SIZE
	.align		4
.L_1:
        /*000c*/ 	.byte	0x04, 0x12
        /*000e*/ 	.short	(.L_3 - .L_2)
	.align		4
.L_2:
        /*0010*/ 	.word	index@(triton_poi_fused_add_convolution_1)
        /*0014*/ 	.word	0x00000000


	//----- nvinfo : EIATTR_FRAME_SIZE
	.align		4
.L_3:
        /*0018*/ 	.byte	0x04, 0x11
        /*001a*/ 	.short	(.L_5 - .L_4)
	.align		4
.L_4:
        /*001c*/ 	.word	index@(triton_poi_fused_add_convolution_1)
        /*0020*/ 	.word	0x00000000


	//----- nvinfo : EIATTR_MIN_STACK_SIZE
	.align		4
.L_5:
        /*0024*/ 	.byte	0x04, 0x12
        /*0026*/ 	.short	(.L_7 - .L_6)
	.align		4
.L_6:
        /*0028*/ 	.word	index@(triton_poi_fused_add_convolution_1)
        /*002c*/ 	.word	0x00000000
.L_7:


//--------------------- .nv.info.triton_poi_fused_add_convolution_1 --------------------------
	.section	.nv.info.triton_poi_fused_add_convolution_1,"",@"SHT_CUDA_INFO"
	.sectionflags	@""
	.align	4


	//----- nvinfo : EIATTR_CUDA_API_VERSION
	.align		4
        /*0000*/ 	.byte	0x04, 0x37
        /*0002*/ 	.short	(.L_9 - .L_8)
.L_8:
        /*0004*/ 	.word	0x0000007c


	//----- nvinfo : EIATTR_KPARAM_INFO
	.align		4
.L_9:
        /*0008*/ 	.byte	0x04, 0x17
        /*000a*/ 	.short	(.L_11 - .L_10)
.L_10:
        /*000c*/ 	.word	0x00000000
        /*0010*/ 	.short	0x0003
        /*0012*/ 	.short	0x0018
        /*0014*/ 	.byte	0x00, 0xf0, 0x11, 0x00


	//----- nvinfo : EIATTR_KPARAM_INFO
	.align		4
.L_11:
        /*0018*/ 	.byte	0x04, 0x17
        /*001a*/ 	.short	(.L_13 - .L_12)
.L_12:
        /*001c*/ 	.word	0x00000000
        /*0020*/ 	.short	0x0002
        /*0022*/ 	.short	0x0010
        /*0024*/ 	.byte	0x00, 0xf4, 0x21, 0x00


	//----- nvinfo : EIATTR_KPARAM_INFO
	.align		4
.L_13:
        /*0028*/ 	.byte	0x04, 0x17
        /*002a*/ 	.short	(.L_15 - .L_14)
.L_14:
        /*002c*/ 	.word	0x00000000
        /*0030*/ 	.short	0x0001
        /*0032*/ 	.short	0x0008
        /*0034*/ 	.byte	0x00, 0xf4, 0x21, 0x00


	//----- nvinfo : EIATTR_KPARAM_INFO
	.align		4
.L_15:
        /*0038*/ 	.byte	0x04, 0x17
        /*003a*/ 	.short	(.L_17 - .L_16)
.L_16:
        /*003c*/ 	.word	0x00000000
        /*0040*/ 	.short	0x0000
        /*0042*/ 	.short	0x0000
        /*0044*/ 	.byte	0x00, 0xf4, 0x21, 0x00


	//----- nvinfo : EIATTR_SPARSE_MMA_MASK
	.align		4
.L_17:
        /*0048*/ 	.byte	0x03, 0x50
        /*004a*/ 	.short	0x0000


	//----- nvinfo : EIATTR_MAXREG_COUNT
	.align		4
        /*004c*/ 	.byte	0x03, 0x1b
        /*004e*/ 	.short	0x00ff


	//----- nvinfo : EIATTR_EXIT_INSTR_OFFSETS
	.align		4
        /*0050*/ 	.byte	0x04, 0x1c
        /*0052*/ 	.short	(.L_19 - .L_18)


	//   ....[0]....
.L_18:
        /*0054*/ 	.word	0x00000320


	//----- nvinfo : EIATTR_REQNTID
	.align		4
.L_19:
        /*0058*/ 	.byte	0x04, 0x10
        /*005a*/ 	.short	(.L_21 - .L_20)
.L_20:
        /*005c*/ 	.word	0x00000080
        /*0060*/ 	.word	0x00000001
        /*0064*/ 	.word	0x00000001


	//----- nvinfo : EIATTR_CBANK_PARAM_SIZE
	.align		4
.L_21:
        /*0068*/ 	.byte	0x03, 0x19
        /*006a*/ 	.short	0x001c


	//----- nvinfo : EIATTR_PARAM_CBANK
	.align		4
        /*006c*/ 	.byte	0x04, 0x0a
        /*006e*/ 	.short	(.L_23 - .L_22)
	.align		4
.L_22:
        /*0070*/ 	.word	index@(.nv.constant0.triton_poi_fused_add_convolution_1)
        /*0074*/ 	.short	0x0210
        /*0076*/ 	.short	0x001c


	//----- nvinfo : EIATTR_SW_WAR
	.align		4
.L_23:
        /*0078*/ 	.byte	0x04, 0x36
        /*007a*/ 	.short	(.L_25 - .L_24)
.L_24:
        /*007c*/ 	.word	0x00000008
.L_25:


//--------------------- .nv.callgraph             --------------------------
	.section	.nv.callgraph,"",@"SHT_CUDA_CALLGRAPH"
	.align	4
	.sectionentsize	8
	.align		4
        /*0000*/ 	.word	0x00000000
	.align		4
        /*0004*/ 	.word	0xffffffff
	.align		4
        /*0008*/ 	.word	0x00000000
	.align		4
        /*000c*/ 	.word	0xfffffffe
	.align		4
        /*0010*/ 	.word	0x00000000
	.align		4
        /*0014*/ 	.word	0xfffffffd
	.align		4
        /*0018*/ 	.word	0x00000000
	.align		4
        /*001c*/ 	.word	0xfffffffc


//--------------------- .text.triton_poi_fused_add_convolution_1 --------------------------
	.section	.text.triton_poi_fused_add_convolution_1,"ax",@progbits
	.align	128
        .global         triton_poi_fused_add_convolution_1
        .type           triton_poi_fused_add_convolution_1,@function
        .size           triton_poi_fused_add_convolution_1,(.L_x_1 - triton_poi_fused_add_convolution_1)
        .other          triton_poi_fused_add_convolution_1,@"STO_CUDA_ENTRY STV_DEFAULT"
triton_poi_fused_add_convolution_1:
.text.triton_poi_fused_add_convolution_1:
[----:B------:R-:W-:Y:S01]  /*0000*/  LDC R1, c[0x0][0x28] ;  /* 0x00000a00ff017b82 */ /* 0x000fe20000000800 */
[----:B------:R-:W1:Y:S07]  /*0010*/  S2R R0, SR_TID.X ;  /* 0x0000000000007919 */ /* 0x000e6e0000002100 */
[----:B------:R-:W2:Y:S01]  /*0020*/  LDC.64 R8, c[0x0][0x220] ;  /* 0x00008800ff087b82 */ /* 0x000ea20000000a00 */
[----:B------:R-:W-:Y:S01]  /*0030*/  ULDC.64 UR4, c[0x0][0x208] ;  /* 0x0000820000047ab9 */ /* 0x000fe20000000a00 */
[----:B------:R-:W3:Y:S06]  /*0040*/  S2R R23, SR_CTAID.X ;  /* 0x0000000000177919 */ /* 0x000eec0000002500 */
[----:B------:R-:W4:Y:S01]  /*0050*/  LDC.64 R2, c[0x0][0x210] ;  /* 0x00008400ff027b82 */ /* 0x000f220000000a00 */
[----:B-1----:R-:W-:-:S02]  /*0060*/  SHF.L.U32 R0, R0, 0x2, RZ ;  /* 0x0000000200007819 */ /* 0x002fc400000006ff */
[----:B---3--:R-:W-:Y:S02]  /*0070*/  SHF.R.S32.HI R4, RZ, 0x15, R23 ;  /* 0x00000015ff047819 */ /* 0x008fe40000011417 */
[----:B------:R-:W-:Y:S02]  /*0080*/  LOP3.LUT R0, R0, 0x1fc, RZ, 0xc0, !PT ;  /* 0x000001fc00007812 */ /* 0x000fe400078ec0ff */
[----:B------:R-:W-:Y:S02]  /*0090*/  SGXT R4, R4, 0x1 ;  /* 0x000000010404781a */ /* 0x000fe40000000200 */
[----:B------:R-:W-:-:S04]  /*00a0*/  LEA R23, R23, R0, 0xa ;  /* 0x0000000017177211 */ /* 0x000fc800078e50ff */
[----:B------:R-:W-:Y:S01]  /*00b0*/  LEA.HI R0, R4, R23, RZ, 0xc ;  /* 0x0000001704007211 */ /* 0x000fe200078f60ff */
[----:B----4-:R-:W-:Y:S01]  /*00c0*/  IMAD.WIDE R2, R23, 0x4, R2 ;  /* 0x0000000417027825 */ /* 0x010fe200078e0202 */
[----:B------:R-:W1:Y:S02]  /*00d0*/  LDC.64 R4, c[0x0][0x218] ;  /* 0x00008600ff047b82 */ /* 0x000e640000000a00 */
[----:B------:R-:W-:Y:S02]  /*00e0*/  SHF.R.S32.HI R6, RZ, 0xc, R0 ;  /* 0x0000000cff067819 */ /* 0x000fe40000011400 */
[----:B------:R-:W-:Y:S02]  /*00f0*/  IADD3 R0, R0, 0x200, RZ ;  /* 0x0000020000007810 */ /* 0x000fe40007ffe0ff */
[----:B------:R-:W-:Y:S02]  /*0100*/  LEA.HI R7, R6, R6, RZ, 0x6 ;  /* 0x0000000606077211 */ /* 0x000fe400078f30ff */
[----:B------:R-:W-:-:S02]  /*0110*/  SHF.R.S32.HI R0, RZ, 0xc, R0 ;  /* 0x0000000cff007819 */ /* 0x000fc40000011400 */
[----:B------:R-:W-:-:S04]  /*0120*/  LOP3.LUT R7, R7, 0xffffffc0, RZ, 0xc0, !PT ;  /* 0xffffffc007077812 */ /* 0x000fc800078ec0ff */
[----:B------:R-:W-:Y:S02]  /*0130*/  IADD3 R7, R6, -R7, RZ ;  /* 0x8000000706077210 */ /* 0x000fe40007ffe0ff */
[----:B------:R-:W-:-:S03]  /*0140*/  LEA.HI R6, R0, R0, RZ, 0x6 ;  /* 0x0000000000067211 */ /* 0x000fc600078f30ff */
[----:B--2---:R-:W-:Y:S01]  /*0150*/  IMAD.WIDE R24, R7, 0x4, R8 ;  /* 0x0000000407187825 */ /* 0x004fe200078e0208 */
[----:B------:R-:W-:-:S04]  /*0160*/  LOP3.LUT R11, R6, 0xffffffc0, RZ, 0xc0, !PT ;  /* 0xffffffc0060b7812 */ /* 0x000fc800078ec0ff */
[----:B------:R-:W-:Y:S01]  /*0170*/  IADD3 R11, R0, -R11, RZ ;  /* 0x8000000b000b7210 */ /* 0x000fe20007ffe0ff */
[----:B-1----:R-:W-:Y:S01]  /*0180*/  IMAD.WIDE R22, R23, 0x4, R4 ;  /* 0x0000000417167825 */ /* 0x002fe200078e0204 */
[----:B------:R-:W2:Y:S04]  /*0190*/  LDG.E.EL R0, desc[UR4][R24.64] ;  /* 0x0000000418007981 */ /* 0x000ea8000c2e1900 */
[----:B------:R-:W2:Y:S01]  /*01a0*/  LDG.E.128 R4, desc[UR4][R2.64] ;  /* 0x0000000402047981 */ /* 0x000ea2000c1e1d00 */
[----:B------:R-:W-:-:S03]  /*01b0*/  IMAD.WIDE R20, R11, 0x4, R8 ;  /* 0x000000040b147825 */ /* 0x000fc600078e0208 */
[----:B------:R-:W3:Y:S04]  /*01c0*/  LDG.E.128 R16, desc[UR4][R22.64] ;  /* 0x0000000416107981 */ /* 0x000ee8000c1e1d00 */
[----:B------:R-:W4:Y:S04]  /*01d0*/  LDG.E.EL R20, desc[UR4][R20.64] ;  /* 0x0000000414147981 */ /* 0x000f28000c2e1900 */
[----:B------:R-:W4:Y:S04]  /*01e0*/  LDG.E.128 R8, desc[UR4][R2.64+0x800] ;  /* 0x0008000402087981 */ /* 0x000f28000c1e1d00 */
[----:B------:R-:W5:Y:S01]  /*01f0*/  LDG.E.128 R12, desc[UR4][R22.64+0x800] ;  /* 0x00080004160c7981 */ /* 0x000f62000c1e1d00 */
[--C-:B--2---:R-:W-:Y:S01]  /*0200*/  FADD R27, R4, R0.reuse ;  /* 0x00000000041b7221 */ /* 0x104fe20000000000 */
[--C-:B------:R-:W-:Y:S01]  /*0210*/  FADD R4, R5, R0.reuse ;  /* 0x0000000005047221 */ /* 0x100fe20000000000 */
[--C-:B------:R-:W-:Y:S01]  /*0220*/  FADD R5, R6, R0.reuse ;  /* 0x0000000006057221 */ /* 0x100fe20000000000 */
[----:B------:R-:W-:Y:S01]  /*0230*/  FADD R0, R7, R0 ;  /* 0x0000000007007221 */ /* 0x000fe20000000000 */
[----:B---3--:R-:W-:Y:S01]  /*0240*/  FADD R16, R16, R27 ;  /* 0x0000001b10107221 */ /* 0x008fe20000000000 */
[----:B------:R-:W-:Y:S01]  /*0250*/  FADD R17, R17, R4 ;  /* 0x0000000411117221 */ /* 0x000fe20000000000 */
[----:B------:R-:W-:Y:S01]  /*0260*/  FADD R18, R18, R5 ;  /* 0x0000000512127221 */ /* 0x000fe20000000000 */
[----:B------:R-:W-:Y:S01]  /*0270*/  FADD R19, R19, R0 ;  /* 0x0000000013137221 */ /* 0x000fe20000000000 */
[--C-:B----4-:R-:W-:Y:S01]  /*0280*/  FADD R5, R8, R20.reuse ;  /* 0x0000001408057221 */ /* 0x110fe20000000000 */
[--C-:B------:R-:W-:Y:S01]  /*0290*/  FADD R0, R9, R20.reuse ;  /* 0x0000001409007221 */ /* 0x100fe20000000000 */
[--C-:B------:R-:W-:Y:S01]  /*02a0*/  FADD R7, R10, R20.reuse ;  /* 0x000000140a077221 */ /* 0x100fe20000000000 */
[----:B------:R-:W-:Y:S01]  /*02b0*/  FADD R20, R11, R20 ;  /* 0x000000140b147221 */ /* 0x000fe20000000000 */
[----:B-----5:R-:W-:Y:S01]  /*02c0*/  FADD R12, R12, R5 ;  /* 0x000000050c0c7221 */ /* 0x020fe20000000000 */
[----:B------:R-:W-:Y:S01]  /*02d0*/  FADD R13, R13, R0 ;  /* 0x000000000d0d7221 */ /* 0x000fe20000000000 */
[----:B------:R-:W-:Y:S01]  /*02e0*/  FADD R14, R14, R7 ;  /* 0x000000070e0e7221 */ /* 0x000fe20000000000 */
[----:B------:R-:W-:Y:S01]  /*02f0*/  FADD R15, R15, R20 ;  /* 0x000000140f0f7221 */ /* 0x000fe20000000000 */
[----:B------:R-:W-:Y:S04]  /*0300*/  STG.E.128 desc[UR4][R2.64], R16 ;  /* 0x0000001002007986 */ /* 0x000fe8000c101d04 */
[----:B------:R-:W-:Y:S01]  /*0310*/  STG.E.128 desc[UR4][R2.64+0x800], R12 ;  /* 0x0008000c02007986 */ /* 0x000fe2000c101d04 */
[----:B------:R-:W-:Y:S05]  /*0320*/  EXIT ;  /* 0x000000000000794d */ /* 0x000fea0003800000 */
.L_x_0:
[----:B------:R-:W-:-:S00]  /*0330*/  BRA `(.L_x_0) ;  /* 0xfffffffc00fc7947 */ /* 0x000fc0000383ffff */
[----:B------:R-:W-:-:S00]  /*0340*/  NOP ;  /* 0x0000000000007918 */ /* 0x000fc00000000000 */
        /* <DEDUP_REMOVED lines=11> */
.L_x_1:


//--------------------- .nv.constant0.triton_poi_fused_add_convolution_1 --------------------------
	.section	.nv.constant0.triton_poi_fused_add_convolution_1,"a",@progbits
	.sectionflags	@""
	.align	4
.nv.constant0.triton_poi_fused_add_convolution_1:
	.zero		556
